//
// Generated by NVIDIA NVVM Compiler
//
// Compiler Build ID: CL-36424714
// Cuda compilation tools, release 13.0, V13.0.88
// Based on NVVM 20.0.0
//

.version 9.0
.target sm_100
.address_size 64

	// .globl	_Z14convolution_2dPiS_S_

.visible .entry _Z14convolution_2dPiS_S_(
	.param .u64 .ptr .align 1 _Z14convolution_2dPiS_S__param_0,
	.param .u64 .ptr .align 1 _Z14convolution_2dPiS_S__param_1,
	.param .u64 .ptr .align 1 _Z14convolution_2dPiS_S__param_2
)
{
	.reg .pred 	%p<29>;
	.reg .b32 	%r<162>;
	.reg .b64 	%rd<59>;

	ld.param.u64 	%rd4, [_Z14convolution_2dPiS_S__param_0];
	ld.param.u64 	%rd5, [_Z14convolution_2dPiS_S__param_1];
	ld.param.u64 	%rd3, [_Z14convolution_2dPiS_S__param_2];
	cvta.to.global.u64 	%rd1, %rd5;
	cvta.to.global.u64 	%rd2, %rd4;
	mov.u32 	%r79, %ctaid.y;
	mov.u32 	%r80, %ntid.y;
	mov.u32 	%r81, %tid.y;
	mad.lo.s32 	%r1, %r79, %r80, %r81;
	mov.u32 	%r82, %ctaid.x;
	mov.u32 	%r83, %ntid.x;
	mov.u32 	%r84, %tid.x;
	mad.lo.s32 	%r2, %r82, %r83, %r84;
	setp.gt.u32 	%p1, %r1, 4;
	setp.gt.s32 	%p2, %r2, 4;
	or.pred  	%p3, %p1, %p2;
	@%p3 bra 	$L__BB0_52;
	mul.lo.s32 	%r3, %r1, 5;
	add.s32 	%r86, %r2, %r3;
	add.s32 	%r4, %r86, -12;
	setp.gt.u32 	%p4, %r4, 24;
	mov.b32 	%r138, 0;
	@%p4 bra 	$L__BB0_3;
	mul.wide.u32 	%rd6, %r4, 4;
	add.s64 	%rd7, %rd2, %rd6;
	ld.global.u32 	%r87, [%rd7];
	ld.global.u32 	%r88, [%rd1];
	mul.lo.s32 	%r138, %r88, %r87;
$L__BB0_3:
	add.s32 	%r7, %r4, 1;
	setp.gt.u32 	%p5, %r7, 24;
	@%p5 bra 	$L__BB0_5;
	mul.wide.u32 	%rd8, %r7, 4;
	add.s64 	%rd9, %rd2, %rd8;
	ld.global.u32 	%r89, [%rd9];
	ld.global.u32 	%r90, [%rd1+4];
	mad.lo.s32 	%r138, %r90, %r89, %r138;
$L__BB0_5:
	add.s32 	%r10, %r4, 2;
	setp.gt.u32 	%p6, %r10, 24;
	@%p6 bra 	$L__BB0_7;
	mul.wide.u32 	%rd10, %r10, 4;
	add.s64 	%rd11, %rd2, %rd10;
	ld.global.u32 	%r91, [%rd11];
	ld.global.u32 	%r92, [%rd1+8];
	mad.lo.s32 	%r138, %r92, %r91, %r138;
$L__BB0_7:
	add.s32 	%r13, %r4, 3;
	setp.gt.u32 	%p7, %r13, 24;
	@%p7 bra 	$L__BB0_9;
	mul.wide.u32 	%rd12, %r13, 4;
	add.s64 	%rd13, %rd2, %rd12;
	ld.global.u32 	%r93, [%rd13];
	ld.global.u32 	%r94, [%rd1+12];
	mad.lo.s32 	%r138, %r94, %r93, %r138;
$L__BB0_9:
	add.s32 	%r16, %r4, 4;
	setp.gt.u32 	%p8, %r16, 24;
	@%p8 bra 	$L__BB0_11;
	mul.wide.u32 	%rd14, %r16, 4;
	add.s64 	%rd15, %rd2, %rd14;
	ld.global.u32 	%r95, [%rd15];
	ld.global.u32 	%r96, [%rd1+16];
	mad.lo.s32 	%r138, %r96, %r95, %r138;
$L__BB0_11:
	add.s32 	%r19, %r4, 5;
	setp.gt.u32 	%p9, %r19, 24;
	@%p9 bra 	$L__BB0_13;
	mul.wide.u32 	%rd16, %r19, 4;
	add.s64 	%rd17, %rd2, %rd16;
	ld.global.u32 	%r97, [%rd17];
	ld.global.u32 	%r98, [%rd1+20];
	mad.lo.s32 	%r138, %r98, %r97, %r138;
$L__BB0_13:
	add.s32 	%r22, %r4, 6;
	setp.gt.u32 	%p10, %r22, 24;
	@%p10 bra 	$L__BB0_15;
	mul.wide.u32 	%rd18, %r22, 4;
	add.s64 	%rd19, %rd2, %rd18;
	ld.global.u32 	%r99, [%rd19];
	ld.global.u32 	%r100, [%rd1+24];
	mad.lo.s32 	%r138, %r100, %r99, %r138;
$L__BB0_15:
	add.s32 	%r25, %r4, 7;
	setp.gt.u32 	%p11, %r25, 24;
	@%p11 bra 	$L__BB0_17;
	mul.wide.u32 	%rd20, %r25, 4;
	add.s64 	%rd21, %rd2, %rd20;
	ld.global.u32 	%r101, [%rd21];
	ld.global.u32 	%r102, [%rd1+28];
	mad.lo.s32 	%r138, %r102, %r101, %r138;
$L__BB0_17:
	add.s32 	%r28, %r4, 8;
	setp.gt.u32 	%p12, %r28, 24;
	@%p12 bra 	$L__BB0_19;
	mul.wide.u32 	%rd22, %r28, 4;
	add.s64 	%rd23, %rd2, %rd22;
	ld.global.u32 	%r103, [%rd23];
	ld.global.u32 	%r104, [%rd1+32];
	mad.lo.s32 	%r138, %r104, %r103, %r138;
$L__BB0_19:
	add.s32 	%r31, %r4, 9;
	setp.gt.u32 	%p13, %r31, 24;
	@%p13 bra 	$L__BB0_21;
	mul.wide.u32 	%rd24, %r31, 4;
	add.s64 	%rd25, %rd2, %rd24;
	ld.global.u32 	%r105, [%rd25];
	ld.global.u32 	%r106, [%rd1+36];
	mad.lo.s32 	%r138, %r106, %r105, %r138;
$L__BB0_21:
	add.s32 	%r34, %r4, 10;
	setp.gt.u32 	%p14, %r34, 24;
	@%p14 bra 	$L__BB0_23;
	mul.wide.u32 	%rd26, %r34, 4;
	add.s64 	%rd27, %rd2, %rd26;
	ld.global.u32 	%r107, [%rd27];
	ld.global.u32 	%r108, [%rd1+40];
	mad.lo.s32 	%r138, %r108, %r107, %r138;
$L__BB0_23:
	add.s32 	%r37, %r4, 11;
	setp.gt.u32 	%p15, %r37, 24;
	@%p15 bra 	$L__BB0_25;
	mul.wide.u32 	%rd28, %r37, 4;
	add.s64 	%rd29, %rd2, %rd28;
	ld.global.u32 	%r109, [%rd29];
	ld.global.u32 	%r110, [%rd1+44];
	mad.lo.s32 	%r138, %r110, %r109, %r138;
$L__BB0_25:
	setp.gt.u32 	%p16, %r86, 24;
	@%p16 bra 	$L__BB0_27;
	mul.wide.u32 	%rd30, %r86, 4;
	add.s64 	%rd31, %rd2, %rd30;
	ld.global.u32 	%r111, [%rd31];
	ld.global.u32 	%r112, [%rd1+48];
	mad.lo.s32 	%r138, %r112, %r111, %r138;
$L__BB0_27:
	add.s32 	%r43, %r4, 13;
	setp.gt.u32 	%p17, %r43, 24;
	@%p17 bra 	$L__BB0_29;
	mul.wide.u32 	%rd32, %r43, 4;
	add.s64 	%rd33, %rd2, %rd32;
	ld.global.u32 	%r113, [%rd33];
	ld.global.u32 	%r114, [%rd1+52];
	mad.lo.s32 	%r138, %r114, %r113, %r138;
$L__BB0_29:
	add.s32 	%r46, %r4, 14;
	setp.gt.u32 	%p18, %r46, 24;
	@%p18 bra 	$L__BB0_31;
	mul.wide.u32 	%rd34, %r46, 4;
	add.s64 	%rd35, %rd2, %rd34;
	ld.global.u32 	%r115, [%rd35];
	ld.global.u32 	%r116, [%rd1+56];
	mad.lo.s32 	%r138, %r116, %r115, %r138;
$L__BB0_31:
	add.s32 	%r49, %r4, 15;
	setp.gt.u32 	%p19, %r49, 24;
	@%p19 bra 	$L__BB0_33;
	mul.wide.u32 	%rd36, %r49, 4;
	add.s64 	%rd37, %rd2, %rd36;
	ld.global.u32 	%r117, [%rd37];
	ld.global.u32 	%r118, [%rd1+60];
	mad.lo.s32 	%r138, %r118, %r117, %r138;
$L__BB0_33:
	add.s32 	%r52, %r4, 16;
	setp.gt.u32 	%p20, %r52, 24;
	@%p20 bra 	$L__BB0_35;
	mul.wide.u32 	%rd38, %r52, 4;
	add.s64 	%rd39, %rd2, %rd38;
	ld.global.u32 	%r119, [%rd39];
	ld.global.u32 	%r120, [%rd1+64];
	mad.lo.s32 	%r138, %r120, %r119, %r138;
$L__BB0_35:
	add.s32 	%r55, %r4, 17;
	setp.gt.u32 	%p21, %r55, 24;
	@%p21 bra 	$L__BB0_37;
	mul.wide.u32 	%rd40, %r55, 4;
	add.s64 	%rd41, %rd2, %rd40;
	ld.global.u32 	%r121, [%rd41];
	ld.global.u32 	%r122, [%rd1+68];
	mad.lo.s32 	%r138, %r122, %r121, %r138;
$L__BB0_37:
	add.s32 	%r58, %r4, 18;
	setp.gt.u32 	%p22, %r58, 24;
	@%p22 bra 	$L__BB0_39;
	mul.wide.u32 	%rd42, %r58, 4;
	add.s64 	%rd43, %rd2, %rd42;
	ld.global.u32 	%r123, [%rd43];
	ld.global.u32 	%r124, [%rd1+72];
	mad.lo.s32 	%r138, %r124, %r123, %r138;
$L__BB0_39:
	add.s32 	%r61, %r4, 19;
	setp.gt.u32 	%p23, %r61, 24;
	@%p23 bra 	$L__BB0_41;
	mul.wide.u32 	%rd44, %r61, 4;
	add.s64 	%rd45, %rd2, %rd44;
	ld.global.u32 	%r125, [%rd45];
	ld.global.u32 	%r126, [%rd1+76];
	mad.lo.s32 	%r138, %r126, %r125, %r138;
$L__BB0_41:
	add.s32 	%r64, %r4, 20;
	setp.gt.u32 	%p24, %r64, 24;
	@%p24 bra 	$L__BB0_43;
	mul.wide.u32 	%rd46, %r64, 4;
	add.s64 	%rd47, %rd2, %rd46;
	ld.global.u32 	%r127, [%rd47];
	ld.global.u32 	%r128, [%rd1+80];
	mad.lo.s32 	%r138, %r128, %r127, %r138;
$L__BB0_43:
	add.s32 	%r67, %r4, 21;
	setp.gt.u32 	%p25, %r67, 24;
	@%p25 bra 	$L__BB0_45;
	mul.wide.u32 	%rd48, %r67, 4;
	add.s64 	%rd49, %rd2, %rd48;
	ld.global.u32 	%r129, [%rd49];
	ld.global.u32 	%r130, [%rd1+84];
	mad.lo.s32 	%r138, %r130, %r129, %r138;
$L__BB0_45:
	add.s32 	%r70, %r4, 22;
	setp.gt.u32 	%p26, %r70, 24;
	@%p26 bra 	$L__BB0_47;
	mul.wide.u32 	%rd50, %r70, 4;
	add.s64 	%rd51, %rd2, %rd50;
	ld.global.u32 	%r131, [%rd51];
	ld.global.u32 	%r132, [%rd1+88];
	mad.lo.s32 	%r138, %r132, %r131, %r138;
$L__BB0_47:
	add.s32 	%r73, %r4, 23;
	setp.gt.u32 	%p27, %r73, 24;
	@%p27 bra 	$L__BB0_49;
	mul.wide.u32 	%rd52, %r73, 4;
	add.s64 	%rd53, %rd2, %rd52;
	ld.global.u32 	%r133, [%rd53];
	ld.global.u32 	%r134, [%rd1+92];
	mad.lo.s32 	%r138, %r134, %r133, %r138;
$L__BB0_49:
	add.s32 	%r76, %r4, 24;
	setp.gt.u32 	%p28, %r76, 24;
	@%p28 bra 	$L__BB0_51;
	mul.wide.u32 	%rd54, %r76, 4;
	add.s64 	%rd55, %rd2, %rd54;
	ld.global.u32 	%r135, [%rd55];
	ld.global.u32 	%r136, [%rd1+96];
	mad.lo.s32 	%r138, %r136, %r135, %r138;
$L__BB0_51:
	cvta.to.global.u64 	%rd56, %rd3;
	mul.wide.s32 	%rd57, %r86, 4;
	add.s64 	%rd58, %rd56, %rd57;
	st.global.u32 	[%rd58], %r138;
$L__BB0_52:
	ret;

}


// ===== COMPILED SASS (sm_100) =====

	.target	sm_100

	.elftype	@"ET_EXEC"


//--------------------- .note.nv.tkinfo           --------------------------
	.section	.note.nv.tkinfo,"",@"SHT_NOTE"
	.sectionflags	@"SHF_NOTE_NV_TKINFO"
	.tkinfo
        /*0018*/ 	.word	0x00000002
        /*0030*/ 	.string	""
        /*0030*/ 	.string	"ptxas"
        /*0030*/ 	.string	"Cuda compilation tools, release 13.0, V13.0.88"
        /*0030*/ 	.string	"Build cuda_13.0.r13.0/compiler.36424714_0"
        /*0030*/ 	.string	"-arch sm_100 -m 64 "



//--------------------- .note.nv.cuinfo           --------------------------
	.section	.note.nv.cuinfo,"",@"SHT_NOTE"
	.sectionflags	@"SHF_NOTE_NV_CUINFO"
        /*0018*/ 	.short	0x0002
        /*001a*/ 	.short	0x0064
        /*001c*/ 	.short	0x0082
	.zero		2


//--------------------- .nv.info                  --------------------------
	.section	.nv.info,"",@"SHT_CUDA_INFO"
	.align	4


	//----- nvinfo : EIATTR_REGCOUNT
	.align		4
        /*0000*/ 	.byte	0x04, 0x2f
        /*0002*/ 	.short	(.L_1 - .L_0)
	.align		4
.L_0:
        /*0004*/ 	.word	index@(_Z14convolution_2dPiS_S_)
        /*0008*/ 	.word	0x00000020


	//----- nvinfo : EIATTR_FRAME_SIZE
	.align		4
.L_1:
        /*000c*/ 	.byte	0x04, 0x11
        /*000e*/ 	.short	(.L_3 - .L_2)
	.align		4
.L_2:
        /*0010*/ 	.word	index@(_Z14convolution_2dPiS_S_)
        /*0014*/ 	.word	0x00000000


	//----- nvinfo : EIATTR_MIN_STACK_SIZE
	.align		4
.L_3:
        /*0018*/ 	.byte	0x04, 0x12
        /*001a*/ 	.short	(.L_5 - .L_4)
	.align		4
.L_4:
        /*001c*/ 	.word	index@(_Z14convolution_2dPiS_S_)
        /*0020*/ 	.word	0x00000000
.L_5:


//--------------------- .nv.compat                --------------------------
	.section	.nv.compat,"",@"SHT_CUDA_COMPAT_INFO"
	.align	4
        /*0000*/ 	.byte	0x02, 0x09, 0x00, 0x00, 0x02, 0x02, 0x01, 0x00, 0x02, 0x05, 0x05, 0x00, 0x03, 0x07, 0x01, 0x01
        /*0010*/ 	.byte	0x02, 0x03, 0x00, 0x00, 0x02, 0x06, 0x01, 0x00, 0x04, 0x0b, 0x08, 0x00, 0x09, 0x00, 0x00, 0x00
        /*0020*/ 	.byte	0x00, 0x00, 0x00, 0x00


//--------------------- .nv.info._Z14convolution_2dPiS_S_ --------------------------
	.section	.nv.info._Z14convolution_2dPiS_S_,"",@"SHT_CUDA_INFO"
	.sectionflags	@""
	.align	4


	//----- nvinfo : EIATTR_CUDA_API_VERSION
	.align		4
        /*0000*/ 	.byte	0x04, 0x37
        /*0002*/ 	.short	(.L_7 - .L_6)
.L_6:
        /*0004*/ 	.word	0x00000082


	//----- nvinfo : EIATTR_KPARAM_INFO
	.align		4
.L_7:
        /*0008*/ 	.byte	0x04, 0x17
        /*000a*/ 	.short	(.L_9 - .L_8)
.L_8:
        /*000c*/ 	.word	0x00000000
        /*0010*/ 	.short	0x0002
        /*0012*/ 	.short	0x0010
        /*0014*/ 	.byte	0x00, 0xf5, 0x21, 0x00


	//----- nvinfo : EIATTR_KPARAM_INFO
	.align		4
.L_9:
        /*0018*/ 	.byte	0x04, 0x17
        /*001a*/ 	.short	(.L_11 - .L_10)
.L_10:
        /*001c*/ 	.word	0x00000000
        /*0020*/ 	.short	0x0001
        /*0022*/ 	.short	0x0008
        /*0024*/ 	.byte	0x00, 0xf5, 0x21, 0x00


	//----- nvinfo : EIATTR_KPARAM_INFO
	.align		4
.L_11:
        /*0028*/ 	.byte	0x04, 0x17
        /*002a*/ 	.short	(.L_13 - .L_12)
.L_12:
        /*002c*/ 	.word	0x00000000
        /*0030*/ 	.short	0x0000
        /*0032*/ 	.short	0x0000
        /*0034*/ 	.byte	0x00, 0xf5, 0x21, 0x00


	//----- nvinfo : EIATTR_SPARSE_MMA_MASK
	.align		4
.L_13:
        /*0038*/ 	.byte	0x03, 0x50
        /*003a*/ 	.short	0x0000


	//----- nvinfo : EIATTR_MAXREG_COUNT
	.align		4
        /*003c*/ 	.byte	0x03, 0x1b
        /*003e*/ 	.short	0x00ff


	//----- nvinfo : EIATTR_MERCURY_ISA_VERSION
	.align		4
        /*0040*/ 	.byte	0x03, 0x5f
        /*0042*/ 	.short	0x0101


	//----- nvinfo : EIATTR_VRC_CTA_INIT_COUNT
	.align		4
        /*0044*/ 	.byte	0x02, 0x4a
	.zero		1
	.zero		1


	//----- nvinfo : EIATTR_EXIT_INSTR_OFFSETS
	.align		4
        /*0048*/ 	.byte	0x04, 0x1c
        /*004a*/ 	.short	(.L_15 - .L_14)


	//   ....[0]....
.L_14:
        /*004c*/ 	.word	0x000000b0


	//   ....[1]....
        /*0050*/ 	.word	0x00000d90


	//----- nvinfo : EIATTR_CBANK_PARAM_SIZE
	.align		4
.L_15:
        /*0054*/ 	.byte	0x03, 0x19
        /*0056*/ 	.short	0x0018


	//----- nvinfo : EIATTR_PARAM_CBANK
	.align		4
        /*0058*/ 	.byte	0x04, 0x0a
        /*005a*/ 	.short	(.L_17 - .L_16)
	.align		4
.L_16:
        /*005c*/ 	.word	index@(.nv.constant0._Z14convolution_2dPiS_S_)
        /*0060*/ 	.short	0x0380
        /*0062*/ 	.short	0x0018


	//----- nvinfo : EIATTR_SW_WAR
	.align		4
.L_17:
        /*0064*/ 	.byte	0x04, 0x36
        /*0066*/ 	.short	(.L_19 - .L_18)
.L_18:
        /*0068*/ 	.word	0x00000008
.L_19:


//--------------------- .nv.callgraph             --------------------------
	.section	.nv.callgraph,"",@"SHT_CUDA_CALLGRAPH"
	.align	4
	.sectionentsize	8
	.align		4
        /*0000*/ 	.word	0x00000000
	.align		4
        /*0004*/ 	.word	0xffffffff
	.align		4
        /*0008*/ 	.word	0x00000000
	.align		4
        /*000c*/ 	.word	0xfffffffe
	.align		4
        /*0010*/ 	.word	0x00000000
	.align		4
        /*0014*/ 	.word	0xfffffffd
	.align		4
        /*0018*/ 	.word	0x00000000
	.align		4
        /*001c*/ 	.word	0xfffffffc


//--------------------- .text._Z14convolution_2dPiS_S_ --------------------------
	.section	.text._Z14convolution_2dPiS_S_,"ax",@progbits
	.align	128
        .global         _Z14convolution_2dPiS_S_
        .type           _Z14convolution_2dPiS_S_,@function
        .size           _Z14convolution_2dPiS_S_,(.L_x_1 - _Z14convolution_2dPiS_S_)
        .other          _Z14convolution_2dPiS_S_,@"STO_CUDA_ENTRY STV_DEFAULT"
_Z14convolution_2dPiS_S_:
.text._Z14convolution_2dPiS_S_:
[----:B------:R-:W-:Y:S01]  /*0000*/  LDC R1, c[0x0][0x37c] ;  /* 0x0000df00ff017b82 */ /* 0x000fe20000000800 */
[----:B------:R-:W0:Y:S07]  /*0010*/  S2R R0, SR_TID.X ;  /* 0x0000000000007919 */ /* 0x000e2e0000002100 */
[----:B------:R-:W1:Y:S01]  /*0020*/  LDC R2, c[0x0][0x364] ;  /* 0x0000d900ff027b82 */ /* 0x000e620000000800 */
[----:B------:R-:W1:Y:S07]  /*0030*/  S2R R5, SR_TID.Y ;  /* 0x0000000000057919 */ /* 0x000e6e0000002200 */
[----:B------:R-:W0:Y:S08]  /*0040*/  S2UR UR5, SR_CTAID.X ;  /* 0x00000000000579c3 */ /* 0x000e300000002500 */
[----:B------:R-:W0:Y:S08]  /*0050*/  LDC R3, c[0x0][0x360] ;  /* 0x0000d800ff037b82 */ /* 0x000e300000000800 */
[----:B------:R-:W1:Y:S01]  /*0060*/  S2UR UR4, SR_CTAID.Y ;  /* 0x00000000000479c3 */ /* 0x000e620000002600 */
[----:B0-----:R-:W-:-:S05]  /*0070*/  IMAD R3, R3, UR5, R0 ;  /* 0x0000000503037c24 */ /* 0x001fca000f8e0200 */
[----:B------:R-:W-:Y:S01]  /*0080*/  ISETP.GT.AND P0, PT, R3, 0x4, PT ;  /* 0x000000040300780c */ /* 0x000fe20003f04270 */
[----:B-1----:R-:W-:-:S05]  /*0090*/  IMAD R2, R2, UR4, R5 ;  /* 0x0000000402027c24 */ /* 0x002fca000f8e0205 */
[----:B------:R-:W-:-:S13]  /*00a0*/  ISETP.GT.U32.OR P0, PT, R2, 0x4, P0 ;  /* 0x000000040200780c */ /* 0x000fda0000704470 */
[----:B------:R-:W-:Y:S05]  /*00b0*/  @P0 EXIT ;  /* 0x000000000000094d */ /* 0x000fea0003800000 */
[----:B------:R-:W-:Y:S01]  /*00c0*/  IMAD R2, R2, 0x5, R3 ;  /* 0x0000000502027824 */ /* 0x000fe200078e0203 */
[----:B------:R-:W0:Y:S04]  /*00d0*/  LDCU.64 UR4, c[0x0][0x358] ;  /* 0x00006b00ff0477ac */ /* 0x000e280008000a00 */
[C---:B------:R-:W-:Y:S02]  /*00e0*/  IADD3 R5, PT, PT, R2.reuse, -0xc, RZ ;  /* 0xfffffff402057810 */ /* 0x040fe40007ffe0ff */
[----:B------:R-:W-:Y:S02]  /*00f0*/  IADD3 R7, PT, PT, R2, -0xb, RZ ;  /* 0xfffffff502077810 */ /* 0x000fe40007ffe0ff */
[----:B------:R-:W-:Y:S02]  /*0100*/  ISETP.GT.U32.AND P5, PT, R5, 0x18, PT ;  /* 0x000000180500780c */ /* 0x000fe40003fa4070 */
[----:B------:R-:W-:-:S02]  /*0110*/  ISETP.GT.U32.AND P0, PT, R7, 0x18, PT ;  /* 0x000000180700780c */ /* 0x000fc40003f04070 */
[C---:B------:R-:W-:Y:S02]  /*0120*/  IADD3 R23, PT, PT, R2.reuse, -0xa, RZ ;  /* 0xfffffff602177810 */ /* 0x040fe40007ffe0ff */
[----:B------:R-:W-:Y:S02]  /*0130*/  IADD3 R3, PT, PT, R2, -0x9, RZ ;  /* 0xfffffff702037810 */ /* 0x000fe40007ffe0ff */
[----:B------:R-:W-:Y:S02]  /*0140*/  ISETP.GT.U32.AND P6, PT, R23, 0x18, PT ;  /* 0x000000181700780c */ /* 0x000fe40003fc4070 */
[----:B------:R-:W-:-:S03]  /*0150*/  ISETP.GT.U32.AND P1, PT, R3, 0x18, PT ;  /* 0x000000180300780c */ /* 0x000fc60003f24070 */
[----:B------:R-:W1:Y:S08]  /*0160*/  @!P5 LDC.64 R20, c[0x0][0x380] ;  /* 0x0000e000ff14db82 */ /* 0x000e700000000a00 */
[----:B------:R-:W2:Y:S08]  /*0170*/  @!P0 LDC.64 R24, c[0x0][0x380] ;  /* 0x0000e000ff188b82 */ /* 0x000eb00000000a00 */
[----:B------:R-:W3:Y:S08]  /*0180*/  @!P5 LDC.64 R14, c[0x0][0x388] ;  /* 0x0000e200ff0edb82 */ /* 0x000ef00000000a00 */
[----:B------:R-:W4:Y:S01]  /*0190*/  @!P6 LDC.64 R16, c[0x0][0x380] ;  /* 0x0000e000ff10eb82 */ /* 0x000f220000000a00 */
[----:B-1----:R-:W-:-:S05]  /*01a0*/  @!P5 IMAD.WIDE.U32 R20, R5, 0x4, R20 ;  /* 0x000000040514d825 */ /* 0x002fca00078e0014 */
[----:B0-----:R0:W5:Y:S02]  /*01b0*/  @!P5 LDG.E R6, desc[UR4][R20.64] ;  /* 0x000000041406d981 */ /* 0x001164000c1e1900 */
[----:B------:R-:W1:Y:S08]  /*01c0*/  @!P0 LDC.64 R18, c[0x0][0x388] ;  /* 0x0000e200ff128b82 */ /* 0x000e700000000a00 */
[----:B------:R-:W0:Y:S01]  /*01d0*/  @!P6 LDC.64 R12, c[0x0][0x388] ;  /* 0x0000e200ff0ceb82 */ /* 0x000e220000000a00 */
[----:B--2---:R-:W-:Y:S01]  /*01e0*/  @!P0 IMAD.WIDE.U32 R24, R7, 0x4, R24 ;  /* 0x0000000407188825 */ /* 0x004fe200078e0018 */
[----:B---3--:R-:W5:Y:S04]  /*01f0*/  @!P5 LDG.E R15, desc[UR4][R14.64] ;  /* 0x000000040e0fd981 */ /* 0x008f68000c1e1900 */
[----:B------:R-:W2:Y:S02]  /*0200*/  @!P0 LDG.E R11, desc[UR4][R24.64] ;  /* 0x00000004180b8981 */ /* 0x000ea4000c1e1900 */
[----:B------:R-:W3:Y:S01]  /*0210*/  @!P1 LDC.64 R4, c[0x0][0x380] ;  /* 0x0000e000ff049b82 */ /* 0x000ee20000000a00 */
[----:B----4-:R-:W-:-:S05]  /*0220*/  @!P6 IMAD.WIDE.U32 R16, R23, 0x4, R16 ;  /* 0x000000041710e825 */ /* 0x010fca00078e0010 */
[----:B------:R4:W2:Y:S02]  /*0230*/  @!P6 LDG.E R7, desc[UR4][R16.64] ;  /* 0x000000041007e981 */ /* 0x0008a4000c1e1900 */
[----:B------:R-:W4:Y:S02]  /*0240*/  @!P1 LDC.64 R8, c[0x0][0x388] ;  /* 0x0000e200ff089b82 */ /* 0x000f240000000a00 */
[----:B-1----:R-:W2:Y:S04]  /*0250*/  @!P0 LDG.E R18, desc[UR4][R18.64+0x4] ;  /* 0x0000040412128981 */ /* 0x002ea8000c1e1900 */
[----:B0-----:R-:W2:Y:S01]  /*0260*/  @!P6 LDG.E R10, desc[UR4][R12.64+0x8] ;  /* 0x000008040c0ae981 */ /* 0x001ea2000c1e1900 */
[----:B---3--:R-:W-:-:S06]  /*0270*/  @!P1 IMAD.WIDE.U32 R4, R3, 0x4, R4 ;  /* 0x0000000403049825 */ /* 0x008fcc00078e0004 */
[----:B------:R0:W3:Y:S04]  /*0280*/  @!P1 LDG.E R5, desc[UR4][R4.64] ;  /* 0x0000000404059981 */ /* 0x0000e8000c1e1900 */
[----:B----4-:R1:W3:Y:S01]  /*0290*/  @!P1 LDG.E R20, desc[UR4][R8.64+0xc] ;  /* 0x00000c0408149981 */ /* 0x0102e2000c1e1900 */
[----:B------:R-:W-:-:S04]  /*02a0*/  IADD3 R21, PT, PT, R2, -0x8, RZ ;  /* 0xfffffff802157810 */ /* 0x000fc80007ffe0ff */
[----:B------:R-:W-:Y:S02]  /*02b0*/  ISETP.GT.U32.AND P2, PT, R21, 0x18, PT ;  /* 0x000000181500780c */ /* 0x000fe40003f44070 */
[C---:B------:R-:W-:Y:S02]  /*02c0*/  IADD3 R23, PT, PT, R2.reuse, -0x7, RZ ;  /* 0xfffffff902177810 */ /* 0x040fe40007ffe0ff */
[----:B------:R-:W-:Y:S02]  /*02d0*/  IADD3 R3, PT, PT, R2, -0x6, RZ ;  /* 0xfffffffa02037810 */ /* 0x000fe40007ffe0ff */
[----:B------:R-:W-:Y:S01]  /*02e0*/  ISETP.GT.U32.AND P3, PT, R23, 0x18, PT ;  /* 0x000000181700780c */ /* 0x000fe20003f64070 */
[----:B------:R-:W-:Y:S01]  /*02f0*/  HFMA2 R0, -RZ, RZ, 0, 0 ;  /* 0x00000000ff007431 */ /* 0x000fe200000001ff */
[----:B------:R-:W-:-:S05]  /*0300*/  ISETP.GT.U32.AND P4, PT, R3, 0x18, PT ;  /* 0x000000180300780c */ /* 0x000fca0003f84070 */
[----:B------:R-:W4:Y:S01]  /*0310*/  @!P2 LDC.64 R16, c[0x0][0x380] ;  /* 0x0000e000ff10ab82 */ /* 0x000f220000000a00 */
[C---:B------:R-:W-:Y:S02]  /*0320*/  IADD3 R14, PT, PT, R2.reuse, -0x5, RZ ;  /* 0xfffffffb020e7810 */ /* 0x040fe40007ffe0ff */
[----:B0-----:R-:W-:-:S05]  /*0330*/  IADD3 R4, PT, PT, R2, -0x4, RZ ;  /* 0xfffffffc02047810 */ /* 0x001fca0007ffe0ff */
[----:B------:R-:W0:Y:S08]  /*0340*/  @!P3 LDC.64 R26, c[0x0][0x380] ;  /* 0x0000e000ff1abb82 */ /* 0x000e300000000a00 */
[----:B-1----:R-:W1:Y:S08]  /*0350*/  @!P2 LDC.64 R8, c[0x0][0x388] ;  /* 0x0000e200ff08ab82 */ /* 0x002e700000000a00 */
[----:B------:R-:W1:Y:S01]  /*0360*/  @!P4 LDC.64 R12, c[0x0][0x380] ;  /* 0x0000e000ff0ccb82 */ /* 0x000e620000000a00 */
[----:B----4-:R-:W-:Y:S01]  /*0370*/  @!P2 IMAD.WIDE.U32 R16, R21, 0x4, R16 ;  /* 0x000000041510a825 */ /* 0x010fe200078e0010 */
[----:B------:R-:W-:-:S03]  /*0380*/  IADD3 R21, PT, PT, R2, -0x2, RZ ;  /* 0xfffffffe02157810 */ /* 0x000fc60007ffe0ff */
[----:B0-----:R-:W-:-:S06]  /*0390*/  @!P3 IMAD.WIDE.U32 R26, R23, 0x4, R26 ;  /* 0x00000004171ab825 */ /* 0x001fcc00078e001a */
[----:B------:R-:W4:Y:S04]  /*03a0*/  @!P3 LDG.E R27, desc[UR4][R26.64] ;  /* 0x000000041a1bb981 */ /* 0x000f28000c1e1900 */
[----:B-1----:R-:W4:Y:S01]  /*03b0*/  @!P2 LDG.E R9, desc[UR4][R8.64+0x10] ;  /* 0x000010040809a981 */ /* 0x002f22000c1e1900 */
[----:B------:R-:W-:-:S05]  /*03c0*/  @!P4 IMAD.WIDE.U32 R12, R3, 0x4, R12 ;  /* 0x00000004030cc825 */ /* 0x000fca00078e000c */
[----:B------:R-:W4:Y:S01]  /*03d0*/  @!P4 LDG.E R3, desc[UR4][R12.64] ;  /* 0x000000040c03c981 */ /* 0x000f22000c1e1900 */
[----:B-----5:R-:W-:Y:S01]  /*03e0*/  @!P5 IMAD R0, R6, R15, RZ ;  /* 0x0000000f0600d224 */ /* 0x020fe200078e02ff */
[----:B------:R-:W-:Y:S02]  /*03f0*/  ISETP.GT.U32.AND P5, PT, R14, 0x18, PT ;  /* 0x000000180e00780c */ /* 0x000fe40003fa4070 */
[----:B------:R-:W-:Y:S01]  /*0400*/  IADD3 R15, PT, PT, R2, -0x3, RZ ;  /* 0xfffffffd020f7810 */ /* 0x000fe20007ffe0ff */
[----:B--2---:R-:W-:Y:S02]  /*0410*/  @!P0 IMAD R0, R11, R18, R0 ;  /* 0x000000120b008224 */ /* 0x004fe400078e0200 */
[----:B------:R-:W0:Y:S02]  /*0420*/  @!P3 LDC.64 R18, c[0x0][0x388] ;  /* 0x0000e200ff12bb82 */ /* 0x000e240000000a00 */
[----:B------:R-:W-:Y:S01]  /*0430*/  @!P6 IMAD R0, R7, R10, R0 ;  /* 0x0000000a0700e224 */ /* 0x000fe200078e0200 */
[----:B------:R-:W-:-:S05]  /*0440*/  ISETP.GT.U32.AND P6, PT, R4, 0x18, PT ;  /* 0x000000180400780c */ /* 0x000fca0003fc4070 */
[----:B------:R-:W1:Y:S01]  /*0450*/  @!P4 LDC.64 R10, c[0x0][0x388] ;  /* 0x0000e200ff0acb82 */ /* 0x000e620000000a00 */
[----:B------:R-:W-:-:S07]  /*0460*/  ISETP.GT.U32.AND P0, PT, R15, 0x18, PT ;  /* 0x000000180f00780c */ /* 0x000fce0003f04070 */
[----:B------:R-:W2:Y:S01]  /*0470*/  @!P5 LDC.64 R6, c[0x0][0x380] ;  /* 0x0000e000ff06db82 */ /* 0x000ea20000000a00 */
[----:B---3--:R-:W-:Y:S01]  /*0480*/  @!P1 IMAD R0, R5, R20, R0 ;  /* 0x0000001405009224 */ /* 0x008fe200078e0200 */
[----:B------:R-:W-:-:S06]  /*0490*/  ISETP.GT.U32.AND P1, PT, R21, 0x18, PT ;  /* 0x000000181500780c */ /* 0x000fcc0003f24070 */
[----:B------:R-:W3:Y:S01]  /*04a0*/  @!P5 LDC.64 R28, c[0x0][0x388] ;  /* 0x0000e200ff1cdb82 */ /* 0x000ee20000000a00 */
[----:B------:R5:W4:Y:S04]  /*04b0*/  @!P2 LDG.E R5, desc[UR4][R16.64] ;  /* 0x000000041005a981 */ /* 0x000b28000c1e1900 */
[----:B0-----:R-:W4:Y:S03]  /*04c0*/  @!P3 LDG.E R20, desc[UR4][R18.64+0x14] ;  /* 0x000014041214b981 */ /* 0x001f26000c1e1900 */
[----:B------:R-:W0:Y:S01]  /*04d0*/  @!P0 LDC.64 R22, c[0x0][0x380] ;  /* 0x0000e000ff168b82 */ /* 0x000e220000000a00 */
[----:B-1----:R1:W4:Y:S07]  /*04e0*/  @!P4 LDG.E R8, desc[UR4][R10.64+0x18] ;  /* 0x000018040a08c981 */ /* 0x00232e000c1e1900 */
[----:B-----5:R-:W5:Y:S08]  /*04f0*/  @!P6 LDC.64 R16, c[0x0][0x380] ;  /* 0x0000e000ff10eb82 */ /* 0x020f700000000a00 */
[----:B------:R-:W0:Y:S01]  /*0500*/  @!P6 LDC.64 R24, c[0x0][0x388] ;  /* 0x0000e200ff18eb82 */ /* 0x000e220000000a00 */
[----:B--2---:R-:W-:-:S06]  /*0510*/  @!P5 IMAD.WIDE.U32 R6, R14, 0x4, R6 ;  /* 0x000000040e06d825 */ /* 0x004fcc00078e0006 */
[----:B------:R-:W2:Y:S01]  /*0520*/  @!P5 LDG.E R6, desc[UR4][R6.64] ;  /* 0x000000040606d981 */ /* 0x000ea2000c1e1900 */
[----:B-1----:R-:W1:Y:S08]  /*0530*/  @!P1 LDC.64 R10, c[0x0][0x380] ;  /* 0x0000e000ff0a9b82 */ /* 0x002e700000000a00 */
[----:B------:R-:W1:Y:S01]  /*0540*/  @!P0 LDC.64 R18, c[0x0][0x388] ;  /* 0x0000e200ff128b82 */ /* 0x000e620000000a00 */
[----:B---3--:R-:W2:Y:S01]  /*0550*/  @!P5 LDG.E R7, desc[UR4][R28.64+0x1c] ;  /* 0x00001c041c07d981 */ /* 0x008ea2000c1e1900 */
[----:B-----5:R-:W-:-:S06]  /*0560*/  @!P6 IMAD.WIDE.U32 R16, R4, 0x4, R16 ;  /* 0x000000040410e825 */ /* 0x020fcc00078e0010 */
[----:B------:R-:W3:Y:S01]  /*0570*/  @!P1 LDC.64 R12, c[0x0][0x388] ;  /* 0x0000e200ff0c9b82 */ /* 0x000ee20000000a00 */
[----:B0-----:R-:W-:Y:S01]  /*0580*/  @!P0 IMAD.WIDE.U32 R22, R15, 0x4, R22 ;  /* 0x000000040f168825 */ /* 0x001fe200078e0016 */
[----:B------:R-:W5:Y:S04]  /*0590*/  @!P6 LDG.E R17, desc[UR4][R16.64] ;  /* 0x000000041011e981 */ /* 0x000f68000c1e1900 */
[----:B------:R-:W5:Y:S04]  /*05a0*/  @!P6 LDG.E R14, desc[UR4][R24.64+0x20] ;  /* 0x00002004180ee981 */ /* 0x000f68000c1e1900 */
[----:B------:R1:W5:Y:S02]  /*05b0*/  @!P0 LDG.E R15, desc[UR4][R22.64] ;  /* 0x00000004160f8981 */ /* 0x000364000c1e1900 */
[----:B-1----:R-:W-:-:S02]  /*05c0*/  @!P1 IMAD.WIDE.U32 R22, R21, 0x4, R10 ;  /* 0x0000000415169825 */ /* 0x002fc400078e000a */
[----:B------:R0:W5:Y:S04]  /*05d0*/  @!P0 LDG.E R10, desc[UR4][R18.64+0x24] ;  /* 0x00002404120a8981 */ /* 0x000168000c1e1900 */
[----:B------:R-:W5:Y:S04]  /*05e0*/  @!P1 LDG.E R11, desc[UR4][R22.64] ;  /* 0x00000004160b9981 */ /* 0x000f68000c1e1900 */
[----:B---3--:R1:W3:Y:S01]  /*05f0*/  @!P1 LDG.E R4, desc[UR4][R12.64+0x28] ;  /* 0x000028040c049981 */ /* 0x0082e2000c1e1900 */
[C---:B------:R-:W-:Y:S02]  /*0600*/  IADD3 R21, PT, PT, R2.reuse, -0x1, RZ ;  /* 0xffffffff02157810 */ /* 0x040fe40007ffe0ff */
[----:B------:R-:W-:-:S02]  /*0610*/  IADD3 R24, PT, PT, R2, 0x3, RZ ;  /* 0x0000000302187810 */ /* 0x000fc40007ffe0ff */
[C---:B------:R-:W-:Y:S01]  /*0620*/  IADD3 R25, PT, PT, R2.reuse, 0x5, RZ ;  /* 0x0000000502197810 */ /* 0x040fe20007ffe0ff */
[----:B----4-:R-:W-:Y:S01]  /*0630*/  @!P2 IMAD R0, R5, R9, R0 ;  /* 0x000000090500a224 */ /* 0x010fe200078e0200 */
[----:B------:R-:W-:Y:S02]  /*0640*/  ISETP.GT.U32.AND P2, PT, R21, 0x18, PT ;  /* 0x000000181500780c */ /* 0x000fe40003f44070 */
[----:B------:R-:W-:Y:S01]  /*0650*/  IADD3 R5, PT, PT, R2, 0x1, RZ ;  /* 0x0000000102057810 */ /* 0x000fe20007ffe0ff */
[----:B------:R-:W-:-:S03]  /*0660*/  @!P3 IMAD R0, R27, R20, R0 ;  /* 0x000000141b00b224 */ /* 0x000fc600078e0200 */
[----:B------:R-:W-:Y:S01]  /*0670*/  ISETP.GT.U32.AND P3, PT, R5, 0x18, PT ;  /* 0x000000180500780c */ /* 0x000fe20003f64070 */
[----:B------:R-:W-:Y:S01]  /*0680*/  @!P4 IMAD R0, R3, R8, R0 ;  /* 0x000000080300c224 */ /* 0x000fe200078e0200 */
[C---:B------:R-:W-:Y:S02]  /*0690*/  ISETP.GT.U32.AND P4, PT, R2.reuse, 0x18, PT ;  /* 0x000000180200780c */ /* 0x040fe40003f84070 */
[----:B------:R-:W-:-:S03]  /*06a0*/  IADD3 R3, PT, PT, R2, 0x2, RZ ;  /* 0x0000000202037810 */ /* 0x000fc60007ffe0ff */
[----:B0-----:R-:W0:Y:S08]  /*06b0*/  @!P2 LDC.64 R18, c[0x0][0x380] ;  /* 0x0000e000ff12ab82 */ /* 0x001e300000000a00 */
[----:B-1----:R-:W1:Y:S08]  /*06c0*/  @!P3 LDC.64 R12, c[0x0][0x380] ;  /* 0x0000e000ff0cbb82 */ /* 0x002e700000000a00 */
[----:B------:R-:W4:Y:S01]  /*06d0*/  @!P4 LDC.64 R8, c[0x0][0x380] ;  /* 0x0000e000ff08cb82 */ /* 0x000f220000000a00 */
[----:B--2---:R-:W-:Y:S01]  /*06e0*/  @!P5 IMAD R0, R6, R7, R0 ;  /* 0x000000070600d224 */ /* 0x004fe200078e0200 */
[----:B------:R-:W-:-:S06]  /*06f0*/  ISETP.GT.U32.AND P5, PT, R3, 0x18, PT ;  /* 0x000000180300780c */ /* 0x000fcc0003fa4070 */
[----:B------:R-:W2:Y:S01]  /*0700*/  @!P2 LDC.64 R6, c[0x0][0x388] ;  /* 0x0000e200ff06ab82 */ /* 0x000ea20000000a00 */
[----:B------:R-:W-:Y:S01]  /*0710*/  IADD3 R27, PT, PT, R2, 0x4, RZ ;  /* 0x00000004021b7810 */ /* 0x000fe20007ffe0ff */
[----:B-----5:R-:W-:Y:S01]  /*0720*/  @!P6 IMAD R0, R17, R14, R0 ;  /* 0x0000000e1100e224 */ /* 0x020fe200078e0200 */
[----:B------:R-:W-:-:S05]  /*0730*/  ISETP.GT.U32.AND P6, PT, R24, 0x18, PT ;  /* 0x000000181800780c */ /* 0x000fca0003fc4070 */
[----:B------:R-:W5:Y:S01]  /*0740*/  @!P4 LDC.64 R16, c[0x0][0x388] ;  /* 0x0000e200ff10cb82 */ /* 0x000f620000000a00 */
[----:B0-----:R-:W-:-:S07]  /*0750*/  @!P2 IMAD.WIDE.U32 R18, R21, 0x4, R18 ;  /* 0x000000041512a825 */ /* 0x001fce00078e0012 */
[----:B------:R-:W0:Y:S01]  /*0760*/  @!P5 LDC.64 R28, c[0x0][0x380] ;  /* 0x0000e000ff1cdb82 */ /* 0x000e220000000a00 */
[----:B-1----:R-:W-:Y:S01]  /*0770*/  @!P3 IMAD.WIDE.U32 R12, R5, 0x4, R12 ;  /* 0x00000004050cb825 */ /* 0x002fe200078e000c */
[----:B--2---:R-:W2:Y:S03]  /*0780*/  @!P2 LDG.E R7, desc[UR4][R6.64+0x2c] ;  /* 0x00002c040607a981 */ /* 0x004ea6000c1e1900 */
[----:B------:R-:W-:-:S03]  /*0790*/  @!P0 IMAD R0, R15, R10, R0 ;  /* 0x0000000a0f008224 */ /* 0x000fc600078e0200 */
[----:B------:R-:W1:Y:S01]  /*07a0*/  @!P3 LDC.64 R14, c[0x0][0x388] ;  /* 0x0000e200ff0ebb82 */ /* 0x000e620000000a00 */
[----:B------:R-:W-:Y:S01]  /*07b0*/  ISETP.GT.U32.AND P0, PT, R27, 0x18, PT ;  /* 0x000000181b00780c */ /* 0x000fe20003f04070 */
[----:B----4-:R-:W-:Y:S01]  /*07c0*/  @!P4 IMAD.WIDE.U32 R8, R2, 0x4, R8 ;  /* 0x000000040208c825 */ /* 0x010fe200078e0008 */
[----:B------:R-:W4:Y:S03]  /*07d0*/  @!P3 LDG.E R6, desc[UR4][R12.64] ;  /* 0x000000040c06b981 */ /* 0x000f26000c1e1900 */
[----:B---3--:R-:W-:Y:S01]  /*07e0*/  @!P1 IMAD R0, R11, R4, R0 ;  /* 0x000000040b009224 */ /* 0x008fe200078e0200 */
[----:B------:R-:W-:Y:S01]  /*07f0*/  ISETP.GT.U32.AND P1, PT, R25, 0x18, PT ;  /* 0x000000181900780c */ /* 0x000fe20003f24070 */
[----:B------:R-:W3:Y:S01]  /*0800*/  @!P6 LDC.64 R22, c[0x0][0x380] ;  /* 0x0000e000ff16eb82 */ /* 0x000ee20000000a00 */
[----:B------:R1:W2:Y:S04]  /*0810*/  @!P2 LDG.E R4, desc[UR4][R18.64] ;  /* 0x000000041204a981 */ /* 0x0002a8000c1e1900 */
[----:B------:R-:W4:Y:S03]  /*0820*/  @!P4 LDG.E R8, desc[UR4][R8.64] ;  /* 0x000000040808c981 */ /* 0x000f26000c1e1900 */
[----:B------:R-:W3:Y:S01]  /*0830*/  @!P5 LDC.64 R20, c[0x0][0x388] ;  /* 0x0000e200ff14db82 */ /* 0x000ee20000000a00 */
[----:B-----5:R5:W4:Y:S07]  /*0840*/  @!P4 LDG.E R5, desc[UR4][R16.64+0x30] ;  /* 0x000030041005c981 */ /* 0x020b2e000c1e1900 */
[----:B------:R-:W5:Y:S01]  /*0850*/  @!P6 LDC.64 R10, c[0x0][0x388] ;  /* 0x0000e200ff0aeb82 */ /* 0x000f620000000a00 */
[----:B0-----:R-:W-:-:S02]  /*0860*/  @!P5 IMAD.WIDE.U32 R28, R3, 0x4, R28 ;  /* 0x00000004031cd825 */ /* 0x001fc400078e001c */
[----:B-1----:R0:W4:Y:S04]  /*0870*/  @!P3 LDG.E R3, desc[UR4][R14.64+0x34] ;  /* 0x000034040e03b981 */ /* 0x002128000c1e1900 */
[----:B------:R-:W4:Y:S01]  /*0880*/  @!P5 LDG.E R9, desc[UR4][R28.64] ;  /* 0x000000041c09d981 */ /* 0x000f22000c1e1900 */
[----:B------:R-:W1:Y:S08]  /*0890*/  @!P0 LDC.64 R18, c[0x0][0x380] ;  /* 0x0000e000ff128b82 */ /* 0x000e700000000a00 */
[----:B------:R-:W1:Y:S01]  /*08a0*/  @!P1 LDC.64 R12, c[0x0][0x380] ;  /* 0x0000e000ff0c9b82 */ /* 0x000e620000000a00 */
[----:B---3--:R-:W-:Y:S01]  /*08b0*/  @!P6 IMAD.WIDE.U32 R22, R24, 0x4, R22 ;  /* 0x000000041816e825 */ /* 0x008fe200078e0016 */
[----:B------:R-:W3:Y:S05]  /*08c0*/  @!P5 LDG.E R20, desc[UR4][R20.64+0x38] ;  /* 0x000038041414d981 */ /* 0x000eea000c1e1900 */
[----:B------:R-:W3:Y:S01]  /*08d0*/  @!P6 LDG.E R23, desc[UR4][R22.64] ;  /* 0x000000041617e981 */ /* 0x000ee2000c1e1900 */
[----:B-----5:R-:W5:Y:S03]  /*08e0*/  @!P0 LDC.64 R16, c[0x0][0x388] ;  /* 0x0000e200ff108b82 */ /* 0x020f660000000a00 */
[----:B------:R-:W3:Y:S05]  /*08f0*/  @!P6 LDG.E R10, desc[UR4][R10.64+0x3c] ;  /* 0x00003c040a0ae981 */ /* 0x000eea000c1e1900 */
[----:B0-----:R-:W0:Y:S01]  /*0900*/  @!P1 LDC.64 R14, c[0x0][0x388] ;  /* 0x0000e200ff0e9b82 */ /* 0x001e220000000a00 */
[----:B-1----:R-:W-:-:S04]  /*0910*/  @!P0 IMAD.WIDE.U32 R26, R27, 0x4, R18 ;  /* 0x000000041b1a8825 */ /* 0x002fc800078e0012 */
[----:B------:R-:W-:Y:S02]  /*0920*/  @!P1 IMAD.WIDE.U32 R18, R25, 0x4, R12 ;  /* 0x0000000419129825 */ /* 0x000fe400078e000c */
[----:B------:R1:W3:Y:S04]  /*0930*/  @!P0 LDG.E R13, desc[UR4][R26.64] ;  /* 0x000000041a0d8981 */ /* 0x0002e8000c1e1900 */
[----:B------:R1:W3:Y:S04]  /*0940*/  @!P1 LDG.E R19, desc[UR4][R18.64] ;  /* 0x0000000412139981 */ /* 0x0002e8000c1e1900 */
[----:B-----5:R-:W5:Y:S04]  /*0950*/  @!P0 LDG.E R16, desc[UR4][R16.64+0x40] ;  /* 0x0000400410108981 */ /* 0x020f68000c1e1900 */
[----:B0-----:R-:W5:Y:S01]  /*0960*/  @!P1 LDG.E R14, desc[UR4][R14.64+0x44] ;  /* 0x000044040e0e9981 */ /* 0x001f62000c1e1900 */
[----:B------:R-:W-:-:S02]  /*0970*/  IADD3 R12, PT, PT, R2, 0x6, RZ ;  /* 0x00000006020c7810 */ /* 0x000fc40007ffe0ff */
[C---:B-1----:R-:W-:Y:S02]  /*0980*/  IADD3 R27, PT, PT, R2.reuse, 0xa, RZ ;  /* 0x0000000a021b7810 */ /* 0x042fe40007ffe0ff */
[----:B------:R-:W-:Y:S01]  /*0990*/  IADD3 R18, PT, PT, R2, 0xc, RZ ;  /* 0x0000000c02127810 */ /* 0x000fe20007ffe0ff */
[----:B--2---:R-:W-:Y:S01]  /*09a0*/  @!P2 IMAD R0, R4, R7, R0 ;  /* 0x000000070400a224 */ /* 0x004fe200078e0200 */
[----:B------:R-:W-:Y:S02]  /*09b0*/  IADD3 R4, PT, PT, R2, 0x7, RZ ;  /* 0x0000000702047810 */ /* 0x000fe40007ffe0ff */
[----:B------:R-:W-:Y:S01]  /*09c0*/  ISETP.GT.U32.AND P2, PT, R12, 0x18, PT ;  /* 0x000000180c00780c */ /* 0x000fe20003f44070 */
[----:B----4-:R-:W-:Y:S01]  /*09d0*/  @!P4 IMAD R0, R8, R5, R0 ;  /* 0x000000050800c224 */ /* 0x010fe200078e0200 */
[----:B------:R-:W-:Y:S02]  /*09e0*/  IADD3 R5, PT, PT, R2, 0x8, RZ ;  /* 0x0000000802057810 */ /* 0x000fe40007ffe0ff */
[----:B------:R-:W-:Y:S01]  /*09f0*/  ISETP.GT.U32.AND P4, PT, R4, 0x18, PT ;  /* 0x000000180400780c */ /* 0x000fe20003f84070 */
[----:B------:R-:W-:Y:S01]  /*0a00*/  @!P3 IMAD R0, R6, R3, R0 ;  /* 0x000000030600b224 */ /* 0x000fe200078e0200 */
[----:B------:R-:W-:-:S11]  /*0a10*/  ISETP.GT.U32.AND P3, PT, R5, 0x18, PT ;  /* 0x000000180500780c */ /* 0x000fd60003f64070 */
[----:B------:R-:W0:Y:S01]  /*0a20*/  @!P4 LDC.64 R6, c[0x0][0x380] ;  /* 0x0000e000ff06cb82 */ /* 0x000e220000000a00 */
[----:B---3--:R-:W-:-:S07]  /*0a30*/  @!P5 IMAD R0, R9, R20, R0 ;  /* 0x000000140900d224 */ /* 0x008fce00078e0200 */
[----:B------:R-:W1:Y:S01]  /*0a40*/  @!P2 LDC.64 R8, c[0x0][0x380] ;  /* 0x0000e000ff08ab82 */ /* 0x000e620000000a00 */
[----:B------:R-:W-:Y:S01]  /*0a50*/  IADD3 R3, PT, PT, R2, 0x9, RZ ;  /* 0x0000000902037810 */ /* 0x000fe20007ffe0ff */
[----:B------:R-:W-:Y:S01]  /*0a60*/  @!P6 IMAD R0, R23, R10, R0 ;  /* 0x0000000a1700e224 */ /* 0x000fe200078e0200 */
[----:B------:R-:W-:-:S05]  /*0a70*/  ISETP.GT.U32.AND P6, PT, R27, 0x18, PT ;  /* 0x000000181b00780c */ /* 0x000fca0003fc4070 */
[----:B------:R-:W2:Y:S01]  /*0a80*/  @!P3 LDC.64 R20, c[0x0][0x380] ;  /* 0x0000e000ff14bb82 */ /* 0x000ea20000000a00 */
[----:B------:R-:W-:-:S07]  /*0a90*/  ISETP.GT.U32.AND P5, PT, R3, 0x18, PT ;  /* 0x000000180300780c */ /* 0x000fce0003fa4070 */
[----:B------:R-:W3:Y:S01]  /*0aa0*/  @!P4 LDC.64 R22, c[0x0][0x388] ;  /* 0x0000e200ff16cb82 */ /* 0x000ee20000000a00 */
[----:B-----5:R-:W-:Y:S01]  /*0ab0*/  @!P0 IMAD R0, R13, R16, R0 ;  /* 0x000000100d008224 */ /* 0x020fe200078e0200 */
[----:B------:R-:W-:-:S06]  /*0ac0*/  IADD3 R13, PT, PT, R2, 0xb, RZ ;  /* 0x0000000b020d7810 */ /* 0x000fcc0007ffe0ff */
[----:B------:R-:W4:Y:S01]  /*0ad0*/  @!P2 LDC.64 R10, c[0x0][0x388] ;  /* 0x0000e200ff0aab82 */ /* 0x000f220000000a00 */
[----:B------:R-:W-:Y:S01]  /*0ae0*/  @!P1 IMAD R0, R19, R14, R0 ;  /* 0x0000000e13009224 */ /* 0x000fe200078e0200 */
[----:B------:R-:W-:-:S06]  /*0af0*/  ISETP.GT.U32.AND P0, PT, R13, 0x18, PT ;  /* 0x000000180d00780c */ /* 0x000fcc0003f04070 */
[----:B------:R-:W5:Y:S01]  /*0b00*/  @!P6 LDC.64 R14, c[0x0][0x380] ;  /* 0x0000e000ff0eeb82 */ /* 0x000f620000000a00 */
[----:B-1----:R-:W-:Y:S01]  /*0b10*/  @!P2 IMAD.WIDE.U32 R8, R12, 0x4, R8 ;  /* 0x000000040c08a825 */ /* 0x002fe200078e0008 */
[----:B------:R-:W-:Y:S01]  /*0b20*/  ISETP.GT.U32.AND P1, PT, R18, 0x18, PT ;  /* 0x000000181200780c */ /* 0x000fe20003f24070 */
[----:B---3--:R-:W3:Y:S02]  /*0b30*/  @!P4 LDG.E R12, desc[UR4][R22.64+0x4c] ;  /* 0x00004c04160cc981 */ /* 0x008ee4000c1e1900 */
[----:B0-----:R-:W-:Y:S02]  /*0b40*/  @!P4 IMAD.WIDE.U32 R28, R4, 0x4, R6 ;  /* 0x00000004041cc825 */ /* 0x001fe400078e0006 */
[----:B------:R2:W3:Y:S01]  /*0b50*/  @!P2 LDG.E R7, desc[UR4][R8.64] ;  /* 0x000000040807a981 */ /* 0x0004e2000c1e1900 */
[----:B------:R-:W0:Y:S03]  /*0b60*/  @!P5 LDC.64 R16, c[0x0][0x380] ;  /* 0x0000e000ff10db82 */ /* 0x000e260000000a00 */
[----:B------:R-:W3:Y:S05]  /*0b70*/  @!P4 LDG.E R19, desc[UR4][R28.64] ;  /* 0x000000041c13c981 */ /* 0x000eea000c1e1900 */
[----:B------:R-:W1:Y:S01]  /*0b80*/  @!P3 LDC.64 R24, c[0x0][0x388] ;  /* 0x0000e200ff18bb82 */ /* 0x000e620000000a00 */
[----:B--2---:R-:W-:Y:S01]  /*0b90*/  @!P3 IMAD.WIDE.U32 R8, R5, 0x4, R20 ;  /* 0x000000040508b825 */ /* 0x004fe200078e0014 */
[----:B----4-:R-:W3:Y:S04]  /*0ba0*/  @!P2 LDG.E R10, desc[UR4][R10.64+0x48] ;  /* 0x000048040a0aa981 */ /* 0x010ee8000c1e1900 */
[----:B------:R2:W4:Y:S02]  /*0bb0*/  @!P3 LDG.E R6, desc[UR4][R8.64] ;  /* 0x000000040806b981 */ /* 0x000524000c1e1900 */
[----:B------:R-:W2:Y:S08]  /*0bc0*/  @!P5 LDC.64 R4, c[0x0][0x388] ;  /* 0x0000e200ff04db82 */ /* 0x000eb00000000a00 */
[----:B------:R-:W2:Y:S01]  /*0bd0*/  @!P0 LDC.64 R20, c[0x0][0x380] ;  /* 0x0000e000ff148b82 */ /* 0x000ea20000000a00 */
[----:B-----5:R-:W-:-:S07]  /*0be0*/  @!P6 IMAD.WIDE.U32 R26, R27, 0x4, R14 ;  /* 0x000000041b1ae825 */ /* 0x020fce00078e000e */
[----:B------:R-:W5:Y:S01]  /*0bf0*/  @!P0 LDC.64 R22, c[0x0][0x388] ;  /* 0x0000e200ff168b82 */ /* 0x000f620000000a00 */
[----:B0-----:R-:W-:Y:S01]  /*0c00*/  @!P5 IMAD.WIDE.U32 R16, R3, 0x4, R16 ;  /* 0x000000040310d825 */ /* 0x001fe200078e0010 */
[----:B-1----:R-:W4:Y:S04]  /*0c10*/  @!P3 LDG.E R25, desc[UR4][R24.64+0x50] ;  /* 0x000050041819b981 */ /* 0x002f28000c1e1900 */
[----:B------:R-:W4:Y:S02]  /*0c20*/  @!P6 LDG.E R27, desc[UR4][R26.64] ;  /* 0x000000041a1be981 */ /* 0x000f24000c1e1900 */
[----:B--2---:R-:W0:Y:S02]  /*0c30*/  @!P6 LDC.64 R8, c[0x0][0x388] ;  /* 0x0000e200ff08eb82 */ /* 0x004e240000000a00 */
[----:B------:R-:W2:Y:S04]  /*0c40*/  @!P5 LDG.E R17, desc[UR4][R16.64] ;  /* 0x000000041011d981 */ /* 0x000ea8000c1e1900 */
[----:B------:R-:W2:Y:S02]  /*0c50*/  @!P5 LDG.E R4, desc[UR4][R4.64+0x54] ;  /* 0x000054040404d981 */ /* 0x000ea4000c1e1900 */
[----:B------:R-:W1:Y:S08]  /*0c60*/  @!P1 LDC.64 R28, c[0x0][0x380] ;  /* 0x0000e000ff1c9b82 */ /* 0x000e700000000a00 */
[----:B------:R-:W1:Y:S01]  /*0c70*/  @!P1 LDC.64 R14, c[0x0][0x388] ;  /* 0x0000e200ff0e9b82 */ /* 0x000e620000000a00 */
[----:B------:R-:W-:Y:S01]  /*0c80*/  @!P0 IMAD.WIDE.U32 R20, R13, 0x4, R20 ;  /* 0x000000040d148825 */ /* 0x000fe200078e0014 */
[----:B-----5:R-:W5:Y:S05]  /*0c90*/  @!P0 LDG.E R22, desc[UR4][R22.64+0x5c] ;  /* 0x00005c0416168981 */ /* 0x020f6a000c1e1900 */
[----:B------:R-:W5:Y:S04]  /*0ca0*/  @!P0 LDG.E R21, desc[UR4][R20.64] ;  /* 0x0000000414158981 */ /* 0x000f68000c1e1900 */
[----:B0-----:R0:W5:Y:S01]  /*0cb0*/  @!P6 LDG.E R3, desc[UR4][R8.64+0x58] ;  /* 0x000058040803e981 */ /* 0x001162000c1e1900 */
[----:B-1----:R-:W-:Y:S01]  /*0cc0*/  @!P1 IMAD.WIDE.U32 R28, R18, 0x4, R28 ;  /* 0x00000004121c9825 */ /* 0x002fe200078e001c */
[----:B0-----:R-:W0:Y:S05]  /*0cd0*/  LDC.64 R8, c[0x0][0x390] ;  /* 0x0000e400ff087b82 */ /* 0x001e2a0000000a00 */
[----:B------:R-:W5:Y:S04]  /*0ce0*/  @!P1 LDG.E R29, desc[UR4][R28.64] ;  /* 0x000000041c1d9981 */ /* 0x000f68000c1e1900 */
[----:B------:R-:W5:Y:S01]  /*0cf0*/  @!P1 LDG.E R14, desc[UR4][R14.64+0x60] ;  /* 0x000060040e0e9981 */ /* 0x000f62000c1e1900 */
[----:B0-----:R-:W-:-:S04]  /*0d00*/  IMAD.WIDE R8, R2, 0x4, R8 ;  /* 0x0000000402087825 */ /* 0x001fc800078e0208 */
[----:B---3--:R-:W-:-:S04]  /*0d10*/  @!P2 IMAD R0, R7, R10, R0 ;  /* 0x0000000a0700a224 */ /* 0x008fc800078e0200 */
[----:B------:R-:W-:-:S04]  /*0d20*/  @!P4 IMAD R0, R19, R12, R0 ;  /* 0x0000000c1300c224 */ /* 0x000fc800078e0200 */
[----:B----4-:R-:W-:-:S04]  /*0d30*/  @!P3 IMAD R0, R6, R25, R0 ;  /* 0x000000190600b224 */ /* 0x010fc800078e0200 */
[----:B--2---:R-:W-:-:S04]  /*0d40*/  @!P5 IMAD R0, R17, R4, R0 ;  /* 0x000000041100d224 */ /* 0x004fc800078e0200 */
[----:B-----5:R-:W-:-:S04]  /*0d50*/  @!P6 IMAD R0, R27, R3, R0 ;  /* 0x000000031b00e224 */ /* 0x020fc800078e0200 */
[----:B------:R-:W-:-:S04]  /*0d60*/  @!P0 IMAD R0, R21, R22, R0 ;  /* 0x0000001615008224 */ /* 0x000fc800078e0200 */
[----:B------:R-:W-:-:S05]  /*0d70*/  @!P1 IMAD R0, R29, R14, R0 ;  /* 0x0000000e1d009224 */ /* 0x000fca00078e0200 */
[----:B------:R-:W-:Y:S01]  /*0d80*/  STG.E desc[UR4][R8.64], R0 ;  /* 0x0000000008007986 */ /* 0x000fe2000c101904 */
[----:B------:R-:W-:Y:S05]  /*0d90*/  EXIT ;  /* 0x000000000000794d */ /* 0x000fea0003800000 */
.L_x_0:
[----:B------:R-:W-:-:S00]  /*0da0*/  BRA `(.L_x_0) ;  /* 0xfffffffc00fc7947 */ /* 0x000fc0000383ffff */
[----:B------:R-:W-:-:S00]  /*0db0*/  NOP ;  /* 0x0000000000007918 */ /* 0x000fc00000000000 */
        /* <DEDUP_REMOVED lines=12> */
.L_x_1:


//--------------------- .nv.shared.reserved.0     --------------------------
	.section	.nv.shared.reserved.0,"aw",@nobits
	.weak		__nv_reservedSMEM_offset_0_alias
	.size		__nv_reservedSMEM_offset_0_alias, 0, 64
	.other		__nv_reservedSMEM_offset_0_alias,@"STO_CUDA_RESERVED_SHARED STV_DEFAULT"
__nv_reservedSMEM_offset_0_alias:
	.zero		0
	.zero		64


//--------------------- .nv.constant0._Z14convolution_2dPiS_S_ --------------------------
	.section	.nv.constant0._Z14convolution_2dPiS_S_,"a",@progbits
	.sectionflags	@""
	.align	4
.nv.constant0._Z14convolution_2dPiS_S_:
	.zero		920


//--------------------- SYMBOLS --------------------------

	.type		.nv.reservedSmem.offset0,@object
	.size		.nv.reservedSmem.offset0,0x4
